//
// Generated by NVIDIA NVVM Compiler
//
// Compiler Build ID: CL-36424714
// Cuda compilation tools, release 13.0, V13.0.88
// Based on NVVM 20.0.0
//

.version 9.0
.target sm_100
.address_size 64

	// .globl	_Z5M_mulPdS_S_iiii

.visible .entry _Z5M_mulPdS_S_iiii(
	.param .u64 .ptr .align 1 _Z5M_mulPdS_S_iiii_param_0,
	.param .u64 .ptr .align 1 _Z5M_mulPdS_S_iiii_param_1,
	.param .u64 .ptr .align 1 _Z5M_mulPdS_S_iiii_param_2,
	.param .u32 _Z5M_mulPdS_S_iiii_param_3,
	.param .u32 _Z5M_mulPdS_S_iiii_param_4,
	.param .u32 _Z5M_mulPdS_S_iiii_param_5,
	.param .u32 _Z5M_mulPdS_S_iiii_param_6
)
{
	.reg .pred 	%p<13>;
	.reg .b32 	%r<76>;
	.reg .b64 	%rd<53>;
	.reg .b64 	%fd<65>;

	ld.param.u64 	%rd7, [_Z5M_mulPdS_S_iiii_param_0];
	ld.param.u64 	%rd8, [_Z5M_mulPdS_S_iiii_param_1];
	ld.param.u64 	%rd6, [_Z5M_mulPdS_S_iiii_param_2];
	ld.param.u32 	%r32, [_Z5M_mulPdS_S_iiii_param_3];
	ld.param.u32 	%r30, [_Z5M_mulPdS_S_iiii_param_4];
	ld.param.u32 	%r31, [_Z5M_mulPdS_S_iiii_param_6];
	cvta.to.global.u64 	%rd1, %rd8;
	cvta.to.global.u64 	%rd2, %rd7;
	mov.u32 	%r33, %ctaid.y;
	mov.u32 	%r34, %ntid.y;
	mov.u32 	%r35, %tid.y;
	mad.lo.s32 	%r1, %r33, %r34, %r35;
	mov.u32 	%r36, %ctaid.x;
	mov.u32 	%r37, %ntid.x;
	mov.u32 	%r38, %tid.x;
	mad.lo.s32 	%r2, %r36, %r37, %r38;
	setp.ge.s32 	%p1, %r1, %r32;
	setp.ge.s32 	%p2, %r2, %r31;
	or.pred  	%p3, %p1, %p2;
	@%p3 bra 	$L__BB0_15;
	setp.lt.s32 	%p4, %r30, 1;
	mov.f64 	%fd64, 0d0000000000000000;
	@%p4 bra 	$L__BB0_14;
	mul.lo.s32 	%r3, %r30, %r1;
	and.b32  	%r4, %r30, 7;
	setp.lt.u32 	%p5, %r30, 8;
	mov.b32 	%r70, 0;
	mov.u32 	%r75, %r70;
	@%p5 bra 	$L__BB0_5;
	and.b32  	%r70, %r30, 2147483640;
	neg.s32 	%r64, %r70;
	shl.b32 	%r7, %r31, 3;
	mul.wide.u32 	%rd9, %r3, 8;
	add.s64 	%rd10, %rd9, %rd2;
	add.s64 	%rd52, %rd10, 32;
	mov.b32 	%r75, 0;
	mul.wide.s32 	%rd13, %r31, 8;
	mov.u32 	%r63, %r2;
$L__BB0_4:
	.pragma "nounroll";
	ld.global.f64 	%fd4, [%rd52+-32];
	mul.wide.s32 	%rd11, %r63, 8;
	add.s64 	%rd12, %rd1, %rd11;
	ld.global.f64 	%fd5, [%rd12];
	cvt.rn.f64.s32 	%fd6, %r75;
	fma.rn.f64 	%fd7, %fd4, %fd5, %fd6;
	cvt.rzi.s32.f64 	%r42, %fd7;
	ld.global.f64 	%fd8, [%rd52+-24];
	add.s64 	%rd14, %rd12, %rd13;
	ld.global.f64 	%fd9, [%rd14];
	cvt.rn.f64.s32 	%fd10, %r42;
	fma.rn.f64 	%fd11, %fd8, %fd9, %fd10;
	cvt.rzi.s32.f64 	%r43, %fd11;
	ld.global.f64 	%fd12, [%rd52+-16];
	add.s64 	%rd15, %rd14, %rd13;
	ld.global.f64 	%fd13, [%rd15];
	cvt.rn.f64.s32 	%fd14, %r43;
	fma.rn.f64 	%fd15, %fd12, %fd13, %fd14;
	cvt.rzi.s32.f64 	%r44, %fd15;
	ld.global.f64 	%fd16, [%rd52+-8];
	add.s64 	%rd16, %rd15, %rd13;
	ld.global.f64 	%fd17, [%rd16];
	cvt.rn.f64.s32 	%fd18, %r44;
	fma.rn.f64 	%fd19, %fd16, %fd17, %fd18;
	cvt.rzi.s32.f64 	%r45, %fd19;
	ld.global.f64 	%fd20, [%rd52];
	add.s64 	%rd17, %rd16, %rd13;
	ld.global.f64 	%fd21, [%rd17];
	cvt.rn.f64.s32 	%fd22, %r45;
	fma.rn.f64 	%fd23, %fd20, %fd21, %fd22;
	cvt.rzi.s32.f64 	%r46, %fd23;
	ld.global.f64 	%fd24, [%rd52+8];
	add.s64 	%rd18, %rd17, %rd13;
	ld.global.f64 	%fd25, [%rd18];
	cvt.rn.f64.s32 	%fd26, %r46;
	fma.rn.f64 	%fd27, %fd24, %fd25, %fd26;
	cvt.rzi.s32.f64 	%r47, %fd27;
	ld.global.f64 	%fd28, [%rd52+16];
	add.s64 	%rd19, %rd18, %rd13;
	ld.global.f64 	%fd29, [%rd19];
	cvt.rn.f64.s32 	%fd30, %r47;
	fma.rn.f64 	%fd31, %fd28, %fd29, %fd30;
	cvt.rzi.s32.f64 	%r48, %fd31;
	ld.global.f64 	%fd32, [%rd52+24];
	add.s64 	%rd20, %rd19, %rd13;
	ld.global.f64 	%fd33, [%rd20];
	cvt.rn.f64.s32 	%fd34, %r48;
	fma.rn.f64 	%fd35, %fd32, %fd33, %fd34;
	cvt.rzi.s32.f64 	%r75, %fd35;
	add.s32 	%r64, %r64, 8;
	add.s32 	%r63, %r63, %r7;
	add.s64 	%rd52, %rd52, 64;
	setp.ne.s32 	%p6, %r64, 0;
	@%p6 bra 	$L__BB0_4;
$L__BB0_5:
	setp.eq.s32 	%p7, %r4, 0;
	@%p7 bra 	$L__BB0_13;
	and.b32  	%r17, %r30, 3;
	setp.lt.u32 	%p8, %r4, 4;
	@%p8 bra 	$L__BB0_8;
	add.s32 	%r50, %r70, %r3;
	mul.wide.u32 	%rd21, %r50, 8;
	add.s64 	%rd22, %rd2, %rd21;
	ld.global.f64 	%fd36, [%rd22];
	mad.lo.s32 	%r51, %r70, %r31, %r2;
	mul.wide.s32 	%rd23, %r51, 8;
	add.s64 	%rd24, %rd1, %rd23;
	ld.global.f64 	%fd37, [%rd24];
	cvt.rn.f64.s32 	%fd38, %r75;
	fma.rn.f64 	%fd39, %fd36, %fd37, %fd38;
	cvt.rzi.s32.f64 	%r52, %fd39;
	cvt.u64.u32 	%rd25, %r3;
	cvt.u64.u32 	%rd26, %r70;
	add.s64 	%rd27, %rd26, %rd25;
	shl.b64 	%rd28, %rd27, 3;
	add.s64 	%rd29, %rd2, %rd28;
	ld.global.f64 	%fd40, [%rd29+8];
	mul.wide.s32 	%rd30, %r31, 8;
	add.s64 	%rd31, %rd24, %rd30;
	ld.global.f64 	%fd41, [%rd31];
	cvt.rn.f64.s32 	%fd42, %r52;
	fma.rn.f64 	%fd43, %fd40, %fd41, %fd42;
	cvt.rzi.s32.f64 	%r53, %fd43;
	ld.global.f64 	%fd44, [%rd29+16];
	add.s64 	%rd32, %rd31, %rd30;
	ld.global.f64 	%fd45, [%rd32];
	cvt.rn.f64.s32 	%fd46, %r53;
	fma.rn.f64 	%fd47, %fd44, %fd45, %fd46;
	cvt.rzi.s32.f64 	%r54, %fd47;
	ld.global.f64 	%fd48, [%rd29+24];
	add.s64 	%rd33, %rd32, %rd30;
	ld.global.f64 	%fd49, [%rd33];
	cvt.rn.f64.s32 	%fd50, %r54;
	fma.rn.f64 	%fd51, %fd48, %fd49, %fd50;
	cvt.rzi.s32.f64 	%r75, %fd51;
	add.s32 	%r70, %r70, 4;
$L__BB0_8:
	setp.eq.s32 	%p9, %r17, 0;
	@%p9 bra 	$L__BB0_13;
	setp.eq.s32 	%p10, %r17, 1;
	@%p10 bra 	$L__BB0_11;
	add.s32 	%r56, %r70, %r3;
	mul.wide.u32 	%rd34, %r56, 8;
	add.s64 	%rd35, %rd2, %rd34;
	ld.global.f64 	%fd52, [%rd35];
	mad.lo.s32 	%r57, %r70, %r31, %r2;
	mul.wide.s32 	%rd36, %r57, 8;
	add.s64 	%rd37, %rd1, %rd36;
	ld.global.f64 	%fd53, [%rd37];
	cvt.rn.f64.s32 	%fd54, %r75;
	fma.rn.f64 	%fd55, %fd52, %fd53, %fd54;
	cvt.rzi.s32.f64 	%r58, %fd55;
	cvt.u64.u32 	%rd38, %r3;
	cvt.u64.u32 	%rd39, %r70;
	add.s64 	%rd40, %rd39, %rd38;
	shl.b64 	%rd41, %rd40, 3;
	add.s64 	%rd42, %rd2, %rd41;
	ld.global.f64 	%fd56, [%rd42+8];
	mul.wide.s32 	%rd43, %r31, 8;
	add.s64 	%rd44, %rd37, %rd43;
	ld.global.f64 	%fd57, [%rd44];
	cvt.rn.f64.s32 	%fd58, %r58;
	fma.rn.f64 	%fd59, %fd56, %fd57, %fd58;
	cvt.rzi.s32.f64 	%r75, %fd59;
	add.s32 	%r70, %r70, 2;
$L__BB0_11:
	and.b32  	%r59, %r30, 1;
	setp.eq.b32 	%p11, %r59, 1;
	not.pred 	%p12, %p11;
	@%p12 bra 	$L__BB0_13;
	add.s32 	%r60, %r70, %r3;
	mul.wide.u32 	%rd45, %r60, 8;
	add.s64 	%rd46, %rd2, %rd45;
	ld.global.f64 	%fd60, [%rd46];
	mad.lo.s32 	%r61, %r70, %r31, %r2;
	mul.wide.s32 	%rd47, %r61, 8;
	add.s64 	%rd48, %rd1, %rd47;
	ld.global.f64 	%fd61, [%rd48];
	cvt.rn.f64.s32 	%fd62, %r75;
	fma.rn.f64 	%fd63, %fd60, %fd61, %fd62;
	cvt.rzi.s32.f64 	%r75, %fd63;
$L__BB0_13:
	cvt.rn.f64.s32 	%fd64, %r75;
$L__BB0_14:
	mad.lo.s32 	%r62, %r31, %r1, %r2;
	cvta.to.global.u64 	%rd49, %rd6;
	mul.wide.s32 	%rd50, %r62, 8;
	add.s64 	%rd51, %rd49, %rd50;
	st.global.f64 	[%rd51], %fd64;
$L__BB0_15:
	ret;

}


// ===== COMPILED SASS (sm_100) =====

	.target	sm_100

	.elftype	@"ET_EXEC"


//--------------------- .note.nv.tkinfo           --------------------------
	.section	.note.nv.tkinfo,"",@"SHT_NOTE"
	.sectionflags	@"SHF_NOTE_NV_TKINFO"
	.tkinfo
        /*0018*/ 	.word	0x00000002
        /*0030*/ 	.string	""
        /*0030*/ 	.string	"ptxas"
        /*0030*/ 	.string	"Cuda compilation tools, release 13.0, V13.0.88"
        /*0030*/ 	.string	"Build cuda_13.0.r13.0/compiler.36424714_0"
        /*0030*/ 	.string	"-arch sm_100 -m 64 "



//--------------------- .note.nv.cuinfo           --------------------------
	.section	.note.nv.cuinfo,"",@"SHT_NOTE"
	.sectionflags	@"SHF_NOTE_NV_CUINFO"
        /*0018*/ 	.short	0x0002
        /*001a*/ 	.short	0x0064
        /*001c*/ 	.short	0x0082
	.zero		2


//--------------------- .nv.info                  --------------------------
	.section	.nv.info,"",@"SHT_CUDA_INFO"
	.align	4


	//----- nvinfo : EIATTR_REGCOUNT
	.align		4
        /*0000*/ 	.byte	0x04, 0x2f
        /*0002*/ 	.short	(.L_1 - .L_0)
	.align		4
.L_0:
        /*0004*/ 	.word	index@(_Z5M_mulPdS_S_iiii)
        /*0008*/ 	.word	0x00000020


	//----- nvinfo : EIATTR_FRAME_SIZE
	.align		4
.L_1:
        /*000c*/ 	.byte	0x04, 0x11
        /*000e*/ 	.short	(.L_3 - .L_2)
	.align		4
.L_2:
        /*0010*/ 	.word	index@(_Z5M_mulPdS_S_iiii)
        /*0014*/ 	.word	0x00000000


	//----- nvinfo : EIATTR_MIN_STACK_SIZE
	.align		4
.L_3:
        /*0018*/ 	.byte	0x04, 0x12
        /*001a*/ 	.short	(.L_5 - .L_4)
	.align		4
.L_4:
        /*001c*/ 	.word	index@(_Z5M_mulPdS_S_iiii)
        /*0020*/ 	.word	0x00000000
.L_5:


//--------------------- .nv.compat                --------------------------
	.section	.nv.compat,"",@"SHT_CUDA_COMPAT_INFO"
	.align	4
        /*0000*/ 	.byte	0x02, 0x09, 0x00, 0x00, 0x02, 0x02, 0x01, 0x00, 0x02, 0x05, 0x05, 0x00, 0x03, 0x07, 0x01, 0x01
        /*0010*/ 	.byte	0x02, 0x03, 0x00, 0x00, 0x02, 0x06, 0x01, 0x00, 0x04, 0x0b, 0x08, 0x00, 0x01, 0x00, 0x00, 0x00
        /*0020*/ 	.byte	0x00, 0x00, 0x00, 0x00


//--------------------- .nv.info._Z5M_mulPdS_S_iiii --------------------------
	.section	.nv.info._Z5M_mulPdS_S_iiii,"",@"SHT_CUDA_INFO"
	.sectionflags	@""
	.align	4


	//----- nvinfo : EIATTR_CUDA_API_VERSION
	.align		4
        /*0000*/ 	.byte	0x04, 0x37
        /*0002*/ 	.short	(.L_7 - .L_6)
.L_6:
        /*0004*/ 	.word	0x00000082


	//----- nvinfo : EIATTR_KPARAM_INFO
	.align		4
.L_7:
        /*0008*/ 	.byte	0x04, 0x17
        /*000a*/ 	.short	(.L_9 - .L_8)
.L_8:
        /*000c*/ 	.word	0x00000000
        /*0010*/ 	.short	0x0006
        /*0012*/ 	.short	0x0024
        /*0014*/ 	.byte	0x00, 0xf0, 0x11, 0x00


	//----- nvinfo : EIATTR_KPARAM_INFO
	.align		4
.L_9:
        /*0018*/ 	.byte	0x04, 0x17
        /*001a*/ 	.short	(.L_11 - .L_10)
.L_10:
        /*001c*/ 	.word	0x00000000
        /*0020*/ 	.short	0x0005
        /*0022*/ 	.short	0x0020
        /*0024*/ 	.byte	0x00, 0xf0, 0x11, 0x00


	//----- nvinfo : EIATTR_KPARAM_INFO
	.align		4
.L_11:
        /*0028*/ 	.byte	0x04, 0x17
        /*002a*/ 	.short	(.L_13 - .L_12)
.L_12:
        /*002c*/ 	.word	0x00000000
        /*0030*/ 	.short	0x0004
        /*0032*/ 	.short	0x001c
        /*0034*/ 	.byte	0x00, 0xf0, 0x11, 0x00


	//----- nvinfo : EIATTR_KPARAM_INFO
	.align		4
.L_13:
        /*0038*/ 	.byte	0x04, 0x17
        /*003a*/ 	.short	(.L_15 - .L_14)
.L_14:
        /*003c*/ 	.word	0x00000000
        /*0040*/ 	.short	0x0003
        /*0042*/ 	.short	0x0018
        /*0044*/ 	.byte	0x00, 0xf0, 0x11, 0x00


	//----- nvinfo : EIATTR_KPARAM_INFO
	.align		4
.L_15:
        /*0048*/ 	.byte	0x04, 0x17
        /*004a*/ 	.short	(.L_17 - .L_16)
.L_16:
        /*004c*/ 	.word	0x00000000
        /*0050*/ 	.short	0x0002
        /*0052*/ 	.short	0x0010
        /*0054*/ 	.byte	0x00, 0xf5, 0x21, 0x00


	//----- nvinfo : EIATTR_KPARAM_INFO
	.align		4
.L_17:
        /*0058*/ 	.byte	0x04, 0x17
        /*005a*/ 	.short	(.L_19 - .L_18)
.L_18:
        /*005c*/ 	.word	0x00000000
        /*0060*/ 	.short	0x0001
        /*0062*/ 	.short	0x0008
        /*0064*/ 	.byte	0x00, 0xf5, 0x21, 0x00


	//----- nvinfo : EIATTR_KPARAM_INFO
	.align		4
.L_19:
        /*0068*/ 	.byte	0x04, 0x17
        /*006a*/ 	.short	(.L_21 - .L_20)
.L_20:
        /*006c*/ 	.word	0x00000000
        /*0070*/ 	.short	0x0000
        /*0072*/ 	.short	0x0000
        /*0074*/ 	.byte	0x00, 0xf5, 0x21, 0x00


	//----- nvinfo : EIATTR_SPARSE_MMA_MASK
	.align		4
.L_21:
        /*0078*/ 	.byte	0x03, 0x50
        /*007a*/ 	.short	0x0000


	//----- nvinfo : EIATTR_MAXREG_COUNT
	.align		4
        /*007c*/ 	.byte	0x03, 0x1b
        /*007e*/ 	.short	0x00ff


	//----- nvinfo : EIATTR_MERCURY_ISA_VERSION
	.align		4
        /*0080*/ 	.byte	0x03, 0x5f
        /*0082*/ 	.short	0x0101


	//----- nvinfo : EIATTR_VRC_CTA_INIT_COUNT
	.align		4
        /*0084*/ 	.byte	0x02, 0x4a
	.zero		1
	.zero		1


	//----- nvinfo : EIATTR_EXIT_INSTR_OFFSETS
	.align		4
        /*0088*/ 	.byte	0x04, 0x1c
        /*008a*/ 	.short	(.L_23 - .L_22)


	//   ....[0]....
.L_22:
        /*008c*/ 	.word	0x000000d0


	//   ....[1]....
        /*0090*/ 	.word	0x00000ae0


	//----- nvinfo : EIATTR_CBANK_PARAM_SIZE
	.align		4
.L_23:
        /*0094*/ 	.byte	0x03, 0x19
        /*0096*/ 	.short	0x0028


	//----- nvinfo : EIATTR_PARAM_CBANK
	.align		4
        /*0098*/ 	.byte	0x04, 0x0a
        /*009a*/ 	.short	(.L_25 - .L_24)
	.align		4
.L_24:
        /*009c*/ 	.word	index@(.nv.constant0._Z5M_mulPdS_S_iiii)
        /*00a0*/ 	.short	0x0380
        /*00a2*/ 	.short	0x0028


	//----- nvinfo : EIATTR_SW_WAR
	.align		4
.L_25:
        /*00a4*/ 	.byte	0x04, 0x36
        /*00a6*/ 	.short	(.L_27 - .L_26)
.L_26:
        /*00a8*/ 	.word	0x00000008
.L_27:


//--------------------- .nv.callgraph             --------------------------
	.section	.nv.callgraph,"",@"SHT_CUDA_CALLGRAPH"
	.align	4
	.sectionentsize	8
	.align		4
        /*0000*/ 	.word	0x00000000
	.align		4
        /*0004*/ 	.word	0xffffffff
	.align		4
        /*0008*/ 	.word	0x00000000
	.align		4
        /*000c*/ 	.word	0xfffffffe
	.align		4
        /*0010*/ 	.word	0x00000000
	.align		4
        /*0014*/ 	.word	0xfffffffd
	.align		4
        /*0018*/ 	.word	0x00000000
	.align		4
        /*001c*/ 	.word	0xfffffffc


//--------------------- .text._Z5M_mulPdS_S_iiii  --------------------------
	.section	.text._Z5M_mulPdS_S_iiii,"ax",@progbits
	.align	128
        .global         _Z5M_mulPdS_S_iiii
        .type           _Z5M_mulPdS_S_iiii,@function
        .size           _Z5M_mulPdS_S_iiii,(.L_x_7 - _Z5M_mulPdS_S_iiii)
        .other          _Z5M_mulPdS_S_iiii,@"STO_CUDA_ENTRY STV_DEFAULT"
_Z5M_mulPdS_S_iiii:
.text._Z5M_mulPdS_S_iiii:
[----:B------:R-:W-:Y:S01]  /*0000*/  LDC R1, c[0x0][0x37c] ;  /* 0x0000df00ff017b82 */ /* 0x000fe20000000800 */
[----:B------:R-:W0:Y:S07]  /*0010*/  S2R R2, SR_TID.X ;  /* 0x0000000000027919 */ /* 0x000e2e0000002100 */
[----:B------:R-:W1:Y:S01]  /*0020*/  LDC R24, c[0x0][0x364] ;  /* 0x0000d900ff187b82 */ /* 0x000e620000000800 */
[----:B------:R-:W2:Y:S01]  /*0030*/  LDCU UR6, c[0x0][0x398] ;  /* 0x00007300ff0677ac */ /* 0x000ea20008000800 */
[----:B------:R-:W1:Y:S06]  /*0040*/  S2R R3, SR_TID.Y ;  /* 0x0000000000037919 */ /* 0x000e6c0000002200 */
[----:B------:R-:W0:Y:S08]  /*0050*/  S2UR UR5, SR_CTAID.X ;  /* 0x00000000000579c3 */ /* 0x000e300000002500 */
[----:B------:R-:W0:Y:S08]  /*0060*/  LDC R25, c[0x0][0x360] ;  /* 0x0000d800ff197b82 */ /* 0x000e300000000800 */
[----:B------:R-:W1:Y:S08]  /*0070*/  S2UR UR4, SR_CTAID.Y ;  /* 0x00000000000479c3 */ /* 0x000e700000002600 */
[----:B------:R-:W3:Y:S01]  /*0080*/  LDC R0, c[0x0][0x3a4] ;  /* 0x0000e900ff007b82 */ /* 0x000ee20000000800 */
[----:B0-----:R-:W-:-:S02]  /*0090*/  IMAD R25, R25, UR5, R2 ;  /* 0x0000000519197c24 */ /* 0x001fc4000f8e0202 */
[----:B-1----:R-:W-:-:S03]  /*00a0*/  IMAD R24, R24, UR4, R3 ;  /* 0x0000000418187c24 */ /* 0x002fc6000f8e0203 */
[----:B---3--:R-:W-:-:S04]  /*00b0*/  ISETP.GE.AND P0, PT, R25, R0, PT ;  /* 0x000000001900720c */ /* 0x008fc80003f06270 */
[----:B--2---:R-:W-:-:S13]  /*00c0*/  ISETP.GE.OR P0, PT, R24, UR6, P0 ;  /* 0x0000000618007c0c */ /* 0x004fda0008706670 */
[----:B------:R-:W-:Y:S05]  /*00d0*/  @P0 EXIT ;  /* 0x000000000000094d */ /* 0x000fea0003800000 */
[----:B------:R-:W0:Y:S01]  /*00e0*/  LDCU UR5, c[0x0][0x39c] ;  /* 0x00007380ff0577ac */ /* 0x000e220008000800 */
[----:B------:R-:W-:Y:S01]  /*00f0*/  CS2R R28, SRZ ;  /* 0x00000000001c7805 */ /* 0x000fe2000001ff00 */
[----:B------:R-:W1:Y:S01]  /*0100*/  LDCU.64 UR8, c[0x0][0x358] ;  /* 0x00006b00ff0877ac */ /* 0x000e620008000a00 */
[----:B0-----:R-:W-:-:S09]  /*0110*/  UISETP.GE.AND UP0, UPT, UR5, 0x1, UPT ;  /* 0x000000010500788c */ /* 0x001fd2000bf06270 */
[----:B-1----:R-:W-:Y:S05]  /*0120*/  BRA.U !UP0, `(.L_x_0) ;  /* 0x00000009085c7547 */ /* 0x002fea000b800000 */
[----:B------:R-:W-:Y:S01]  /*0130*/  UISETP.GE.U32.AND UP1, UPT, UR5, 0x8, UPT ;  /* 0x000000080500788c */ /* 0x000fe2000bf26070 */
[----:B------:R-:W-:Y:S01]  /*0140*/  HFMA2 R28, -RZ, RZ, 0, 0 ;  /* 0x00000000ff1c7431 */ /* 0x000fe200000001ff */
[----:B------:R-:W-:Y:S02]  /*0150*/  ULOP3.LUT UR6, UR5, 0x7, URZ, 0xc0, !UPT ;  /* 0x0000000705067892 */ /* 0x000fe4000f8ec0ff */
[----:B------:R-:W-:Y:S01]  /*0160*/  IMAD R26, R24, UR5, RZ ;  /* 0x00000005181a7c24 */ /* 0x000fe2000f8e02ff */
[----:B------:R-:W-:Y:S01]  /*0170*/  UMOV UR4, URZ ;  /* 0x000000ff00047c82 */ /* 0x000fe20008000000 */
[----:B------:R-:W-:-:S03]  /*0180*/  UISETP.NE.AND UP0, UPT, UR6, URZ, UPT ;  /* 0x000000ff0600728c */ /* 0x000fc6000bf05270 */
[----:B------:R-:W-:Y:S08]  /*0190*/  BRA.U !UP1, `(.L_x_1) ;  /* 0x0000000109fc7547 */ /* 0x000ff0000b800000 */
[----:B------:R-:W0:Y:S01]  /*01a0*/  LDC.64 R2, c[0x0][0x380] ;  /* 0x0000e000ff027b82 */ /* 0x000e220000000a00 */
[----:B------:R-:W-:Y:S01]  /*01b0*/  ULOP3.LUT UR4, UR5, 0x7ffffff8, URZ, 0xc0, !UPT ;  /* 0x7ffffff805047892 */ /* 0x000fe2000f8ec0ff */
[----:B------:R-:W-:Y:S02]  /*01c0*/  MOV R28, RZ ;  /* 0x000000ff001c7202 */ /* 0x000fe40000000f00 */
[----:B------:R-:W-:Y:S01]  /*01d0*/  MOV R27, R25 ;  /* 0x00000019001b7202 */ /* 0x000fe20000000f00 */
[----:B------:R-:W-:Y:S01]  /*01e0*/  UIADD3 UR7, UPT, UPT, -UR4, URZ, URZ ;  /* 0x000000ff04077290 */ /* 0x000fe2000fffe1ff */
[----:B0-----:R-:W-:-:S03]  /*01f0*/  IMAD.WIDE.U32 R2, R26, 0x8, R2 ;  /* 0x000000081a027825 */ /* 0x001fc600078e0002 */
[----:B------:R-:W-:-:S04]  /*0200*/  IADD3 R2, P0, PT, R2, 0x20, RZ ;  /* 0x0000002002027810 */ /* 0x000fc80007f1e0ff */
[----:B------:R-:W-:-:S09]  /*0210*/  IADD3.X R3, PT, PT, RZ, R3, RZ, P0, !PT ;  /* 0x00000003ff037210 */ /* 0x000fd200007fe4ff */
.L_x_2:
[----:B0-----:R-:W0:Y:S01]  /*0220*/  LDC.64 R4, c[0x0][0x388] ;  /* 0x0000e200ff047b82 */ /* 0x001e220000000a00 */
[----:B------:R-:W2:Y:S04]  /*0230*/  LDG.E.64 R14, desc[UR8][R2.64+-0x20] ;  /* 0xffffe008020e7981 */ /* 0x000ea8000c1e1b00 */
[----:B------:R-:W3:Y:S04]  /*0240*/  LDG.E.64 R6, desc[UR8][R2.64+-0x18] ;  /* 0xffffe80802067981 */ /* 0x000ee8000c1e1b00 */
[----:B------:R-:W4:Y:S01]  /*0250*/  LDG.E.64 R8, desc[UR8][R2.64+-0x10] ;  /* 0xfffff00802087981 */ /* 0x000f22000c1e1b00 */
[----:B-1----:R-:W2:Y:S03]  /*0260*/  I2F.F64 R16, R28 ;  /* 0x0000001c00107312 */ /* 0x002ea60000201c00 */
[----:B------:R-:W5:Y:S01]  /*0270*/  LDG.E.64 R20, desc[UR8][R2.64+-0x8] ;  /* 0xfffff80802147981 */ /* 0x000f62000c1e1b00 */
[----:B0-----:R-:W-:-:S05]  /*0280*/  IMAD.WIDE R4, R27, 0x8, R4 ;  /* 0x000000081b047825 */ /* 0x001fca00078e0204 */
[----:B------:R-:W2:Y:S01]  /*0290*/  LDG.E.64 R12, desc[UR8][R4.64] ;  /* 0x00000008040c7981 */ /* 0x000ea2000c1e1b00 */
[----:B------:R-:W-:-:S05]  /*02a0*/  IMAD.WIDE R22, R0, 0x8, R4 ;  /* 0x0000000800167825 */ /* 0x000fca00078e0204 */
[----:B------:R0:W3:Y:S02]  /*02b0*/  LDG.E.64 R4, desc[UR8][R22.64] ;  /* 0x0000000816047981 */ /* 0x0000e4000c1e1b00 */
[----:B0-----:R-:W-:-:S05]  /*02c0*/  IMAD.WIDE R22, R0, 0x8, R22 ;  /* 0x0000000800167825 */ /* 0x001fca00078e0216 */
[----:B------:R-:W4:Y:S01]  /*02d0*/  LDG.E.64 R10, desc[UR8][R22.64] ;  /* 0x00000008160a7981 */ /* 0x000f22000c1e1b00 */
[----:B------:R-:W-:Y:S01]  /*02e0*/  IMAD.WIDE R18, R0, 0x8, R22 ;  /* 0x0000000800127825 */ /* 0x000fe200078e0216 */
[----:B--2---:R-:W-:-:S04]  /*02f0*/  DFMA R16, R14, R12, R16 ;  /* 0x0000000c0e10722b */ /* 0x004fc80000000010 */
[----:B------:R3:W5:Y:S02]  /*0300*/  LDG.E.64 R12, desc[UR8][R18.64] ;  /* 0x00000008120c7981 */ /* 0x000764000c1e1b00 */
[----:B------:R-:W0:Y:S08]  /*0310*/  F2I.F64.TRUNC R14, R16 ;  /* 0x00000010000e7311 */ /* 0x000e30000030d100 */
[----:B0-----:R-:W3:Y:S01]  /*0320*/  I2F.F64 R14, R14 ;  /* 0x0000000e000e7312 */ /* 0x001ee20000201c00 */
[C---:B------:R-:W-:Y:S01]  /*0330*/  IMAD.WIDE R16, R0.reuse, 0x8, R18 ;  /* 0x0000000800107825 */ /* 0x040fe200078e0212 */
[----:B---3--:R-:W-:Y:S01]  /*0340*/  DFMA R18, R6, R4, R14 ;  /* 0x000000040612722b */ /* 0x008fe2000000000e */
[----:B------:R-:W2:Y:S04]  /*0350*/  LDG.E.64 R4, desc[UR8][R2.64] ;  /* 0x0000000802047981 */ /* 0x000ea8000c1e1b00 */
[----:B------:R0:W2:Y:S05]  /*0360*/  LDG.E.64 R6, desc[UR8][R16.64] ;  /* 0x0000000810067981 */ /* 0x0000aa000c1e1b00 */
[----:B------:R-:W1:Y:S01]  /*0370*/  F2I.F64.TRUNC R18, R18 ;  /* 0x0000001200127311 */ /* 0x000e62000030d100 */
[----:B------:R-:W-:-:S07]  /*0380*/  IMAD.WIDE R22, R0, 0x8, R16 ;  /* 0x0000000800167825 */ /* 0x000fce00078e0210 */
[----:B-1----:R1:W4:Y:S02]  /*0390*/  I2F.F64 R14, R18 ;  /* 0x00000012000e7312 */ /* 0x0023240000201c00 */
[----:B-1----:R-:W3:Y:S01]  /*03a0*/  LDG.E.64 R18, desc[UR8][R2.64+0x18] ;  /* 0x0000180802127981 */ /* 0x002ee2000c1e1b00 */
[----:B----4-:R-:W-:-:S03]  /*03b0*/  DFMA R28, R8, R10, R14 ;  /* 0x0000000a081c722b */ /* 0x010fc6000000000e */
[----:B------:R-:W4:Y:S04]  /*03c0*/  LDG.E.64 R8, desc[UR8][R2.64+0x8] ;  /* 0x0000080802087981 */ /* 0x000f28000c1e1b00 */
[----:B------:R1:W4:Y:S01]  /*03d0*/  LDG.E.64 R10, desc[UR8][R22.64] ;  /* 0x00000008160a7981 */ /* 0x000322000c1e1b00 */
[----:B------:R-:W0:Y:S08]  /*03e0*/  F2I.F64.TRUNC R14, R28 ;  /* 0x0000001c000e7311 */ /* 0x000e30000030d100 */
[----:B0-----:R-:W5:Y:S01]  /*03f0*/  I2F.F64 R14, R14 ;  /* 0x0000000e000e7312 */ /* 0x001f620000201c00 */
[----:B------:R-:W-:-:S04]  /*0400*/  IMAD.WIDE R28, R0, 0x8, R22 ;  /* 0x00000008001c7825 */ /* 0x000fc800078e0216 */
[----:B------:R-:W-:-:S06]  /*0410*/  IMAD.WIDE R16, R0, 0x8, R28 ;  /* 0x0000000800107825 */ /* 0x000fcc00078e021c */
[----:B------:R-:W3:Y:S01]  /*0420*/  LDG.E.64 R16, desc[UR8][R16.64] ;  /* 0x0000000810107981 */ /* 0x000ee2000c1e1b00 */
[----:B-----5:R-:W-:-:S03]  /*0430*/  DFMA R20, R20, R12, R14 ;  /* 0x0000000c1414722b */ /* 0x020fc6000000000e */
[----:B------:R0:W5:Y:S04]  /*0440*/  LDG.E.64 R12, desc[UR8][R2.64+0x10] ;  /* 0x00001008020c7981 */ /* 0x000168000c1e1b00 */
[----:B------:R-:W5:Y:S03]  /*0450*/  LDG.E.64 R14, desc[UR8][R28.64] ;  /* 0x000000081c0e7981 */ /* 0x000f66000c1e1b00 */
[----:B------:R-:W1:Y:S08]  /*0460*/  F2I.F64.TRUNC R20, R20 ;  /* 0x0000001400147311 */ /* 0x000e70000030d100 */
[----:B-1----:R-:W2:Y:S02]  /*0470*/  I2F.F64 R22, R20 ;  /* 0x0000001400167312 */ /* 0x002ea40000201c00 */
[----:B--2---:R-:W-:-:S10]  /*0480*/  DFMA R4, R4, R6, R22 ;  /* 0x000000060404722b */ /* 0x004fd40000000016 */
[----:B------:R-:W1:Y:S08]  /*0490*/  F2I.F64.TRUNC R4, R4 ;  /* 0x0000000400047311 */ /* 0x000e70000030d100 */
[----:B-1----:R-:W4:Y:S02]  /*04a0*/  I2F.F64 R6, R4 ;  /* 0x0000000400067312 */ /* 0x002f240000201c00 */
[----:B----4-:R-:W-:-:S10]  /*04b0*/  DFMA R6, R8, R10, R6 ;  /* 0x0000000a0806722b */ /* 0x010fd40000000006 */
[----:B------:R-:W1:Y:S08]  /*04c0*/  F2I.F64.TRUNC R6, R6 ;  /* 0x0000000600067311 */ /* 0x000e70000030d100 */
[----:B-1----:R-:W5:Y:S01]  /*04d0*/  I2F.F64 R8, R6 ;  /* 0x0000000600087312 */ /* 0x002f620000201c00 */
[----:B------:R-:W-:-:S04]  /*04e0*/  UIADD3 UR7, UPT, UPT, UR7, 0x8, URZ ;  /* 0x0000000807077890 */ /* 0x000fc8000fffe0ff */
[----:B------:R-:W-:Y:S01]  /*04f0*/  UISETP.NE.AND UP1, UPT, UR7, URZ, UPT ;  /* 0x000000ff0700728c */ /* 0x000fe2000bf25270 */
[----:B0-----:R-:W-:Y:S02]  /*0500*/  IADD3 R2, P0, PT, R2, 0x40, RZ ;  /* 0x0000004002027810 */ /* 0x001fe40007f1e0ff */
[----:B------:R-:W-:Y:S02]  /*0510*/  LEA R27, R0, R27, 0x3 ;  /* 0x0000001b001b7211 */ /* 0x000fe400078e18ff */
[----:B------:R-:W-:Y:S01]  /*0520*/  IADD3.X R3, PT, PT, RZ, R3, RZ, P0, !PT ;  /* 0x00000003ff037210 */ /* 0x000fe200007fe4ff */
[----:B-----5:R-:W-:-:S10]  /*0530*/  DFMA R8, R12, R14, R8 ;  /* 0x0000000e0c08722b */ /* 0x020fd40000000008 */
[----:B------:R-:W0:Y:S08]  /*0540*/  F2I.F64.TRUNC R8, R8 ;  /* 0x0000000800087311 */ /* 0x000e30000030d100 */
[----:B0-----:R-:W3:Y:S02]  /*0550*/  I2F.F64 R10, R8 ;  /* 0x00000008000a7312 */ /* 0x001ee40000201c00 */
[----:B---3--:R-:W-:-:S06]  /*0560*/  DFMA R10, R18, R16, R10 ;  /* 0x00000010120a722b */ /* 0x008fcc000000000a */
[----:B------:R0:W1:Y:S01]  /*0570*/  F2I.F64.TRUNC R28, R10 ;  /* 0x0000000a001c7311 */ /* 0x000062000030d100 */
[----:B------:R-:W-:Y:S05]  /*0580*/  BRA.U UP1, `(.L_x_2) ;  /* 0xfffffffd01247547 */ /* 0x000fea000b83ffff */
.L_x_1:
[----:B------:R-:W-:Y:S05]  /*0590*/  BRA.U !UP0, `(.L_x_3) ;  /* 0x00000005083c7547 */ /* 0x000fea000b800000 */
[----:B------:R-:W-:Y:S02]  /*05a0*/  UISETP.GE.U32.AND UP0, UPT, UR6, 0x4, UPT ;  /* 0x000000040600788c */ /* 0x000fe4000bf06070 */
[----:B------:R-:W-:-:S04]  /*05b0*/  ULOP3.LUT UR7, UR5, 0x3, URZ, 0xc0, !UPT ;  /* 0x0000000305077892 */ /* 0x000fc8000f8ec0ff */
[----:B------:R-:W-:-:S03]  /*05c0*/  UISETP.NE.AND UP1, UPT, UR7, URZ, UPT ;  /* 0x000000ff0700728c */ /* 0x000fc6000bf25270 */
[----:B------:R-:W-:Y:S08]  /*05d0*/  BRA.U !UP0, `(.L_x_4) ;  /* 0x00000001088c7547 */ /* 0x000ff0000b800000 */
[----:B------:R-:W2:Y:S01]  /*05e0*/  LDC.64 R2, c[0x0][0x380] ;  /* 0x0000e000ff027b82 */ /* 0x000ea20000000a00 */
[----:B------:R-:W-:Y:S01]  /*05f0*/  IADD3 R5, PT, PT, R26, UR4, RZ ;  /* 0x000000041a057c10 */ /* 0x000fe2000fffe0ff */
[----:B------:R-:W-:Y:S01]  /*0600*/  IMAD R7, R0, UR4, R25 ;  /* 0x0000000400077c24 */ /* 0x000fe2000f8e0219 */
[----:B------:R-:W3:Y:S05]  /*0610*/  LDCU.64 UR10, c[0x0][0x380] ;  /* 0x00007000ff0a77ac */ /* 0x000eea0008000a00 */
[----:B------:R-:W4:Y:S01]  /*0620*/  LDC.64 R8, c[0x0][0x388] ;  /* 0x0000e200ff087b82 */ /* 0x000f220000000a00 */
[----:B--2---:R-:W-:-:S06]  /*0630*/  IMAD.WIDE.U32 R2, R5, 0x8, R2 ;  /* 0x0000000805027825 */ /* 0x004fcc00078e0002 */
[----:B------:R-:W2:Y:S01]  /*0640*/  LDG.E.64 R2, desc[UR8][R2.64] ;  /* 0x0000000802027981 */ /* 0x000ea2000c1e1b00 */
[----:B----4-:R-:W-:-:S05]  /*0650*/  IMAD.WIDE R8, R7, 0x8, R8 ;  /* 0x0000000807087825 */ /* 0x010fca00078e0208 */
[----:B------:R-:W2:Y:S01]  /*0660*/  LDG.E.64 R4, desc[UR8][R8.64] ;  /* 0x0000000808047981 */ /* 0x000ea2000c1e1b00 */
[----:B------:R-:W-:-:S04]  /*0670*/  IADD3 R6, P0, PT, R26, UR4, RZ ;  /* 0x000000041a067c10 */ /* 0x000fc8000ff1e0ff */
[----:B------:R-:W-:Y:S02]  /*0680*/  IADD3.X R7, PT, PT, RZ, RZ, RZ, P0, !PT ;  /* 0x000000ffff077210 */ /* 0x000fe400007fe4ff */
[----:B---3--:R-:W-:Y:S01]  /*0690*/  LEA R18, P0, R6, UR10, 0x3 ;  /* 0x0000000a06127c11 */ /* 0x008fe2000f8018ff */
[----:B------:R-:W-:-:S03]  /*06a0*/  IMAD.WIDE R20, R0, 0x8, R8 ;  /* 0x0000000800147825 */ /* 0x000fc600078e0208 */
[----:B------:R-:W-:Y:S02]  /*06b0*/  LEA.HI.X R19, R6, UR11, R7, 0x3, P0 ;  /* 0x0000000b06137c11 */ /* 0x000fe400080f1c07 */
[----:B------:R-:W3:Y:S04]  /*06c0*/  LDG.E.64 R12, desc[UR8][R20.64] ;  /* 0x00000008140c7981 */ /* 0x000ee8000c1e1b00 */
[----:B0-----:R-:W3:Y:S01]  /*06d0*/  LDG.E.64 R10, desc[UR8][R18.64+0x8] ;  /* 0x00000808120a7981 */ /* 0x001ee2000c1e1b00 */
[----:B------:R-:W-:-:S03]  /*06e0*/  IMAD.WIDE R22, R0, 0x8, R20 ;  /* 0x0000000800167825 */ /* 0x000fc600078e0214 */
[----:B------:R-:W4:Y:S04]  /*06f0*/  LDG.E.64 R6, desc[UR8][R18.64+0x10] ;  /* 0x0000100812067981 */ /* 0x000f28000c1e1b00 */
[----:B------:R-:W4:Y:S01]  /*0700*/  LDG.E.64 R8, desc[UR8][R22.64] ;  /* 0x0000000816087981 */ /* 0x000f22000c1e1b00 */
[----:B------:R-:W-:-:S03]  /*0710*/  IMAD.WIDE R16, R0, 0x8, R22 ;  /* 0x0000000800107825 */ /* 0x000fc600078e0216 */
[----:B------:R-:W5:Y:S04]  /*0720*/  LDG.E.64 R14, desc[UR8][R18.64+0x18] ;  /* 0x00001808120e7981 */ /* 0x000f68000c1e1b00 */
[----:B------:R-:W5:Y:S01]  /*0730*/  LDG.E.64 R16, desc[UR8][R16.64] ;  /* 0x0000000810107981 */ /* 0x000f62000c1e1b00 */
[----:B-1----:R-:W2:Y:S01]  /*0740*/  I2F.F64 R28, R28 ;  /* 0x0000001c001c7312 */ /* 0x002ea20000201c00 */
[----:B------:R-:W-:Y:S01]  /*0750*/  UIADD3 UR4, UPT, UPT, UR4, 0x4, URZ ;  /* 0x0000000404047890 */ /* 0x000fe2000fffe0ff */
[----:B--2---:R-:W-:-:S10]  /*0760*/  DFMA R2, R2, R4, R28 ;  /* 0x000000040202722b */ /* 0x004fd4000000001c */
[----:B------:R-:W0:Y:S08]  /*0770*/  F2I.F64.TRUNC R2, R2 ;  /* 0x0000000200027311 */ /* 0x000e30000030d100 */
[----:B0-----:R-:W3:Y:S02]  /*0780*/  I2F.F64 R4, R2 ;  /* 0x0000000200047312 */ /* 0x001ee40000201c00 */
[----:B---3--:R-:W-:-:S10]  /*0790*/  DFMA R4, R10, R12, R4 ;  /* 0x0000000c0a04722b */ /* 0x008fd40000000004 */
[----:B------:R-:W0:Y:S08]  /*07a0*/  F2I.F64.TRUNC R4, R4 ;  /* 0x0000000400047311 */ /* 0x000e30000030d100 */
[----:B0-----:R-:W4:Y:S02]  /*07b0*/  I2F.F64 R10, R4 ;  /* 0x00000004000a7312 */ /* 0x001f240000201c00 */
[----:B----4-:R-:W-:-:S10]  /*07c0*/  DFMA R6, R6, R8, R10 ;  /* 0x000000080606722b */ /* 0x010fd4000000000a */
[----:B------:R-:W0:Y:S08]  /*07d0*/  F2I.F64.TRUNC R6, R6 ;  /* 0x0000000600067311 */ /* 0x000e30000030d100 */
[----:B0-----:R-:W5:Y:S02]  /*07e0*/  I2F.F64 R8, R6 ;  /* 0x0000000600087312 */ /* 0x001f640000201c00 */
[----:B-----5:R-:W-:-:S06]  /*07f0*/  DFMA R8, R14, R16, R8 ;  /* 0x000000100e08722b */ /* 0x020fcc0000000008 */
[----:B------:R2:W3:Y:S05]  /*0800*/  F2I.F64.TRUNC R28, R8 ;  /* 0x00000008001c7311 */ /* 0x0004ea000030d100 */
.L_x_4:
[----:B------:R-:W-:Y:S05]  /*0810*/  BRA.U !UP1, `(.L_x_3) ;  /* 0x00000001099c7547 */ /* 0x000fea000b800000 */
[----:B------:R-:W-:Y:S02]  /*0820*/  UISETP.NE.AND UP0, UPT, UR7, 0x1, UPT ;  /* 0x000000010700788c */ /* 0x000fe4000bf05270 */
[----:B------:R-:W-:-:S04]  /*0830*/  ULOP3.LUT UR5, UR5, 0x1, URZ, 0xc0, !UPT ;  /* 0x0000000105057892 */ /* 0x000fc8000f8ec0ff */
[----:B------:R-:W-:-:S03]  /*0840*/  UISETP.NE.U32.AND UP1, UPT, UR5, 0x1, UPT ;  /* 0x000000010500788c */ /* 0x000fc6000bf25070 */
[----:B------:R-:W-:Y:S08]  /*0850*/  BRA.U !UP0, `(.L_x_5) ;  /* 0x00000001085c7547 */ /* 0x000ff0000b800000 */
[----:B------:R-:W4:Y:S01]  /*0860*/  LDC.64 R2, c[0x0][0x380] ;  /* 0x0000e000ff027b82 */ /* 0x000f220000000a00 */
[----:B------:R-:W-:Y:S01]  /*0870*/  IADD3 R7, PT, PT, R26, UR4, RZ ;  /* 0x000000041a077c10 */ /* 0x000fe2000fffe0ff */
[----:B--2---:R-:W-:Y:S01]  /*0880*/  IMAD R9, R0, UR4, R25 ;  /* 0x0000000400097c24 */ /* 0x004fe2000f8e0219 */
[----:B------:R-:W2:Y:S05]  /*0890*/  LDCU.64 UR6, c[0x0][0x380] ;  /* 0x00007000ff0677ac */ /* 0x000eaa0008000a00 */
[----:B------:R-:W5:Y:S01]  /*08a0*/  LDC.64 R4, c[0x0][0x388] ;  /* 0x0000e200ff047b82 */ /* 0x000f620000000a00 */
[----:B----4-:R-:W-:-:S06]  /*08b0*/  IMAD.WIDE.U32 R2, R7, 0x8, R2 ;  /* 0x0000000807027825 */ /* 0x010fcc00078e0002 */
[----:B------:R-:W4:Y:S01]  /*08c0*/  LDG.E.64 R2, desc[UR8][R2.64] ;  /* 0x0000000802027981 */ /* 0x000f22000c1e1b00 */
[----:B-----5:R-:W-:-:S05]  /*08d0*/  IMAD.WIDE R6, R9, 0x8, R4 ;  /* 0x0000000809067825 */ /* 0x020fca00078e0204 */
[----:B------:R-:W4:Y:S01]  /*08e0*/  LDG.E.64 R4, desc[UR8][R6.64] ;  /* 0x0000000806047981 */ /* 0x000f22000c1e1b00 */
[----:B------:R-:W-:-:S04]  /*08f0*/  IADD3 R9, P0, PT, R26, UR4, RZ ;  /* 0x000000041a097c10 */ /* 0x000fc8000ff1e0ff */
[----:B0-----:R-:W-:Y:S02]  /*0900*/  IADD3.X R10, PT, PT, RZ, RZ, RZ, P0, !PT ;  /* 0x000000ffff0a7210 */ /* 0x001fe400007fe4ff */
[----:B--2---:R-:W-:-:S04]  /*0910*/  LEA R8, P0, R9, UR6, 0x3 ;  /* 0x0000000609087c11 */ /* 0x004fc8000f8018ff */
[----:B------:R-:W-:Y:S01]  /*0920*/  LEA.HI.X R9, R9, UR7, R10, 0x3, P0 ;  /* 0x0000000709097c11 */ /* 0x000fe200080f1c0a */
[----:B------:R-:W-:-:S05]  /*0930*/  IMAD.WIDE R10, R0, 0x8, R6 ;  /* 0x00000008000a7825 */ /* 0x000fca00078e0206 */
[----:B------:R-:W2:Y:S04]  /*0940*/  LDG.E.64 R8, desc[UR8][R8.64+0x8] ;  /* 0x0000080808087981 */ /* 0x000ea8000c1e1b00 */
[----:B------:R-:W2:Y:S01]  /*0950*/  LDG.E.64 R10, desc[UR8][R10.64] ;  /* 0x000000080a0a7981 */ /* 0x000ea2000c1e1b00 */
[----:B-1-3--:R-:W4:Y:S01]  /*0960*/  I2F.F64 R28, R28 ;  /* 0x0000001c001c7312 */ /* 0x00af220000201c00 */
[----:B------:R-:W-:Y:S01]  /*0970*/  UIADD3 UR4, UPT, UPT, UR4, 0x2, URZ ;  /* 0x0000000204047890 */ /* 0x000fe2000fffe0ff */
[----:B----4-:R-:W-:-:S10]  /*0980*/  DFMA R2, R2, R4, R28 ;  /* 0x000000040202722b */ /* 0x010fd4000000001c */
[----:B------:R-:W0:Y:S08]  /*0990*/  F2I.F64.TRUNC R2, R2 ;  /* 0x0000000200027311 */ /* 0x000e30000030d100 */
[----:B0-----:R-:W2:Y:S02]  /*09a0*/  I2F.F64 R4, R2 ;  /* 0x0000000200047312 */ /* 0x001ea40000201c00 */
[----:B--2---:R-:W-:-:S06]  /*09b0*/  DFMA R4, R8, R10, R4 ;  /* 0x0000000a0804722b */ /* 0x004fcc0000000004 */
[----:B------:R4:W0:Y:S05]  /*09c0*/  F2I.F64.TRUNC R28, R4 ;  /* 0x00000004001c7311 */ /* 0x00082a000030d100 */
.L_x_5:
[----:B------:R-:W-:Y:S05]  /*09d0*/  BRA.U UP1, `(.L_x_3) ;  /* 0x00000001012c7547 */ /* 0x000fea000b800000 */
[----:B------:R-:W5:Y:S01]  /*09e0*/  LDC.64 R2, c[0x0][0x380] ;  /* 0x0000e000ff027b82 */ /* 0x000f620000000a00 */
[----:B------:R-:W-:Y:S01]  /*09f0*/  IADD3 R7, PT, PT, R26, UR4, RZ ;  /* 0x000000041a077c10 */ /* 0x000fe2000fffe0ff */
[----:B--2---:R-:W-:-:S06]  /*0a00*/  IMAD R9, R0, UR4, R25 ;  /* 0x0000000400097c24 */ /* 0x004fcc000f8e0219 */
[----:B----4-:R-:W2:Y:S01]  /*0a10*/  LDC.64 R4, c[0x0][0x388] ;  /* 0x0000e200ff047b82 */ /* 0x010ea20000000a00 */
[----:B-----5:R-:W-:-:S06]  /*0a20*/  IMAD.WIDE.U32 R2, R7, 0x8, R2 ;  /* 0x0000000807027825 */ /* 0x020fcc00078e0002 */
[----:B------:R-:W4:Y:S01]  /*0a30*/  LDG.E.64 R2, desc[UR8][R2.64] ;  /* 0x0000000802027981 */ /* 0x000f22000c1e1b00 */
[----:B--2---:R-:W-:-:S06]  /*0a40*/  IMAD.WIDE R4, R9, 0x8, R4 ;  /* 0x0000000809047825 */ /* 0x004fcc00078e0204 */
[----:B------:R-:W4:Y:S01]  /*0a50*/  LDG.E.64 R4, desc[UR8][R4.64] ;  /* 0x0000000804047981 */ /* 0x000f22000c1e1b00 */
[----:B01-3--:R-:W4:Y:S02]  /*0a60*/  I2F.F64 R6, R28 ;  /* 0x0000001c00067312 */ /* 0x00bf240000201c00 */
[----:B----4-:R-:W-:-:S06]  /*0a70*/  DFMA R6, R2, R4, R6 ;  /* 0x000000040206722b */ /* 0x010fcc0000000006 */
[----:B------:R0:W1:Y:S05]  /*0a80*/  F2I.F64.TRUNC R28, R6 ;  /* 0x00000006001c7311 */ /* 0x00006a000030d100 */
.L_x_3:
[----:B01-3--:R-:W0:Y:S02]  /*0a90*/  I2F.F64 R28, R28 ;  /* 0x0000001c001c7312 */ /* 0x00be240000201c00 */
.L_x_0:
[----:B------:R-:W1:Y:S01]  /*0aa0*/  LDC.64 R2, c[0x0][0x390] ;  /* 0x0000e400ff027b82 */ /* 0x000e620000000a00 */
[----:B------:R-:W-:-:S04]  /*0ab0*/  IMAD R25, R24, R0, R25 ;  /* 0x0000000018197224 */ /* 0x000fc800078e0219 */
[----:B-1----:R-:W-:-:S05]  /*0ac0*/  IMAD.WIDE R2, R25, 0x8, R2 ;  /* 0x0000000819027825 */ /* 0x002fca00078e0202 */
[----:B0-----:R-:W-:Y:S01]  /*0ad0*/  STG.E.64 desc[UR8][R2.64], R28 ;  /* 0x0000001c02007986 */ /* 0x001fe2000c101b08 */
[----:B------:R-:W-:Y:S05]  /*0ae0*/  EXIT ;  /* 0x000000000000794d */ /* 0x000fea0003800000 */
.L_x_6:
[----:B------:R-:W-:-:S00]  /*0af0*/  BRA `(.L_x_6) ;  /* 0xfffffffc00fc7947 */ /* 0x000fc0000383ffff */
[----:B------:R-:W-:-:S00]  /*0b00*/  NOP ;  /* 0x0000000000007918 */ /* 0x000fc00000000000 */
[----:B------:R-:W-:-:S00]  /*0b10*/  NOP ;  /* 0x0000000000007918 */ /* 0x000fc00000000000 */
[----:B------:R-:W-:-:S00]  /*0b20*/  NOP ;  /* 0x0000000000007918 */ /* 0x000fc00000000000 */
[----:B------:R-:W-:-:S00]  /*0b30*/  NOP ;  /* 0x0000000000007918 */ /* 0x000fc00000000000 */
[----:B------:R-:W-:-:S00]  /*0b40*/  NOP ;  /* 0x0000000000007918 */ /* 0x000fc00000000000 */
[----:B------:R-:W-:-:S00]  /*0b50*/  NOP ;  /* 0x0000000000007918 */ /* 0x000fc00000000000 */
[----:B------:R-:W-:-:S00]  /*0b60*/  NOP ;  /* 0x0000000000007918 */ /* 0x000fc00000000000 */
[----:B------:R-:W-:-:S00]  /*0b70*/  NOP ;  /* 0x0000000000007918 */ /* 0x000fc00000000000 */
.L_x_7:


//--------------------- .nv.shared.reserved.0     --------------------------
	.section	.nv.shared.reserved.0,"aw",@nobits
	.weak		__nv_reservedSMEM_offset_0_alias
	.size		__nv_reservedSMEM_offset_0_alias, 0, 64
	.other		__nv_reservedSMEM_offset_0_alias,@"STO_CUDA_RESERVED_SHARED STV_DEFAULT"
__nv_reservedSMEM_offset_0_alias:
	.zero		0
	.zero		64


//--------------------- .nv.constant0._Z5M_mulPdS_S_iiii --------------------------
	.section	.nv.constant0._Z5M_mulPdS_S_iiii,"a",@progbits
	.sectionflags	@""
	.align	4
.nv.constant0._Z5M_mulPdS_S_iiii:
	.zero		936


//--------------------- SYMBOLS --------------------------

	.type		.nv.reservedSmem.offset0,@object
	.size		.nv.reservedSmem.offset0,0x4
